//
// Generated by NVIDIA NVVM Compiler
//
// Compiler Build ID: CL-36424714
// Cuda compilation tools, release 13.0, V13.0.88
// Based on NVVM 20.0.0
//

.version 9.0
.target sm_100
.address_size 64

	// .globl	_Z25cumulative_product_kernelPKfPfi
.extern .shared .align 16 .b8 shared_mem[];

.visible .entry _Z25cumulative_product_kernelPKfPfi(
	.param .u64 .ptr .align 1 _Z25cumulative_product_kernelPKfPfi_param_0,
	.param .u64 .ptr .align 1 _Z25cumulative_product_kernelPKfPfi_param_1,
	.param .u32 _Z25cumulative_product_kernelPKfPfi_param_2
)
{
	.reg .pred 	%p<9>;
	.reg .b32 	%r<37>;
	.reg .b32 	%f<9>;
	.reg .b64 	%rd<9>;

	ld.param.u64 	%rd1, [_Z25cumulative_product_kernelPKfPfi_param_0];
	ld.param.u64 	%rd2, [_Z25cumulative_product_kernelPKfPfi_param_1];
	ld.param.u32 	%r14, [_Z25cumulative_product_kernelPKfPfi_param_2];
	mov.u32 	%r1, %tid.x;
	mov.u32 	%r15, %ctaid.x;
	mov.u32 	%r2, %ntid.x;
	mad.lo.s32 	%r3, %r15, %r2, %r1;
	setp.ge.s32 	%p1, %r3, %r14;
	shl.b32 	%r16, %r1, 2;
	mov.u32 	%r17, shared_mem;
	add.s32 	%r4, %r17, %r16;
	@%p1 bra 	$L__BB0_2;
	cvta.to.global.u64 	%rd3, %rd1;
	mul.wide.s32 	%rd4, %r3, 4;
	add.s64 	%rd5, %rd3, %rd4;
	ld.global.f32 	%f1, [%rd5];
	st.shared.f32 	[%r4], %f1;
$L__BB0_2:
	bar.sync 	0;
	setp.lt.u32 	%p2, %r2, 2;
	@%p2 bra 	$L__BB0_7;
	shl.b32 	%r19, %r1, 1;
	add.s32 	%r5, %r19, 2;
	mov.b32 	%r35, 1;
$L__BB0_4:
	mul.lo.s32 	%r7, %r35, %r5;
	add.s32 	%r20, %r7, -1;
	setp.ge.u32 	%p3, %r20, %r2;
	@%p3 bra 	$L__BB0_6;
	sub.s32 	%r21, %r7, %r35;
	shl.b32 	%r22, %r21, 2;
	add.s32 	%r24, %r17, %r22;
	ld.shared.f32 	%f2, [%r24+-4];
	shl.b32 	%r25, %r35, 2;
	add.s32 	%r26, %r24, %r25;
	ld.shared.f32 	%f3, [%r26+-4];
	mul.f32 	%f4, %f2, %f3;
	st.shared.f32 	[%r26+-4], %f4;
$L__BB0_6:
	bar.sync 	0;
	shl.b32 	%r35, %r35, 1;
	setp.lt.u32 	%p4, %r35, %r2;
	@%p4 bra 	$L__BB0_4;
$L__BB0_7:
	setp.lt.u32 	%p5, %r2, 4;
	@%p5 bra 	$L__BB0_12;
	shr.u32 	%r36, %r2, 2;
	shl.b32 	%r27, %r1, 1;
	add.s32 	%r10, %r27, 2;
$L__BB0_9:
	mul.lo.s32 	%r12, %r36, %r10;
	add.s32 	%r28, %r12, %r36;
	add.s32 	%r29, %r28, -1;
	setp.ge.u32 	%p6, %r29, %r2;
	@%p6 bra 	$L__BB0_11;
	shl.b32 	%r30, %r12, 2;
	add.s32 	%r32, %r17, %r30;
	ld.shared.f32 	%f5, [%r32+-4];
	shl.b32 	%r33, %r36, 2;
	add.s32 	%r34, %r32, %r33;
	ld.shared.f32 	%f6, [%r34+-4];
	mul.f32 	%f7, %f5, %f6;
	st.shared.f32 	[%r34+-4], %f7;
$L__BB0_11:
	bar.sync 	0;
	shr.u32 	%r13, %r36, 1;
	setp.gt.u32 	%p7, %r36, 1;
	mov.u32 	%r36, %r13;
	@%p7 bra 	$L__BB0_9;
$L__BB0_12:
	setp.ge.s32 	%p8, %r3, %r14;
	@%p8 bra 	$L__BB0_14;
	ld.shared.f32 	%f8, [%r4];
	cvta.to.global.u64 	%rd6, %rd2;
	mul.wide.s32 	%rd7, %r3, 4;
	add.s64 	%rd8, %rd6, %rd7;
	st.global.f32 	[%rd8], %f8;
$L__BB0_14:
	ret;

}
	// .globl	_Z17block_scan_kernelPKfPfS1_i
.visible .entry _Z17block_scan_kernelPKfPfS1_i(
	.param .u64 .ptr .align 1 _Z17block_scan_kernelPKfPfS1_i_param_0,
	.param .u64 .ptr .align 1 _Z17block_scan_kernelPKfPfS1_i_param_1,
	.param .u64 .ptr .align 1 _Z17block_scan_kernelPKfPfS1_i_param_2,
	.param .u32 _Z17block_scan_kernelPKfPfS1_i_param_3
)
{
	.reg .pred 	%p<12>;
	.reg .b32 	%r<41>;
	.reg .b32 	%f<13>;
	.reg .b64 	%rd<13>;

	ld.param.u64 	%rd1, [_Z17block_scan_kernelPKfPfS1_i_param_0];
	ld.param.u64 	%rd2, [_Z17block_scan_kernelPKfPfS1_i_param_1];
	ld.param.u64 	%rd3, [_Z17block_scan_kernelPKfPfS1_i_param_2];
	ld.param.u32 	%r15, [_Z17block_scan_kernelPKfPfS1_i_param_3];
	mov.u32 	%r1, %tid.x;
	mov.u32 	%r2, %ctaid.x;
	mov.u32 	%r3, %ntid.x;
	mad.lo.s32 	%r4, %r2, %r3, %r1;
	setp.ge.s32 	%p1, %r4, %r15;
	mov.f32 	%f12, 0f3F800000;
	@%p1 bra 	$L__BB1_2;
	cvta.to.global.u64 	%rd4, %rd1;
	mul.wide.s32 	%rd5, %r4, 4;
	add.s64 	%rd6, %rd4, %rd5;
	ld.global.f32 	%f12, [%rd6];
$L__BB1_2:
	shl.b32 	%r16, %r1, 2;
	mov.u32 	%r17, shared_mem;
	add.s32 	%r5, %r17, %r16;
	st.shared.f32 	[%r5], %f12;
	bar.sync 	0;
	setp.lt.u32 	%p2, %r3, 2;
	@%p2 bra 	$L__BB1_7;
	shl.b32 	%r19, %r1, 1;
	add.s32 	%r6, %r19, 2;
	mov.b32 	%r39, 1;
$L__BB1_4:
	mul.lo.s32 	%r8, %r39, %r6;
	add.s32 	%r20, %r8, -1;
	setp.ge.u32 	%p3, %r20, %r3;
	@%p3 bra 	$L__BB1_6;
	sub.s32 	%r21, %r8, %r39;
	shl.b32 	%r22, %r21, 2;
	add.s32 	%r24, %r17, %r22;
	ld.shared.f32 	%f4, [%r24+-4];
	shl.b32 	%r25, %r39, 2;
	add.s32 	%r26, %r24, %r25;
	ld.shared.f32 	%f5, [%r26+-4];
	mul.f32 	%f6, %f4, %f5;
	st.shared.f32 	[%r26+-4], %f6;
$L__BB1_6:
	bar.sync 	0;
	shl.b32 	%r39, %r39, 1;
	setp.lt.u32 	%p4, %r39, %r3;
	@%p4 bra 	$L__BB1_4;
$L__BB1_7:
	add.s32 	%r27, %r3, -1;
	setp.ne.s32 	%p5, %r1, %r27;
	mov.u32 	%r28, %nctaid.x;
	setp.ge.u32 	%p6, %r2, %r28;
	or.pred  	%p7, %p5, %p6;
	@%p7 bra 	$L__BB1_9;
	ld.shared.f32 	%f7, [%r5];
	cvta.to.global.u64 	%rd7, %rd3;
	mul.wide.u32 	%rd8, %r2, 4;
	add.s64 	%rd9, %rd7, %rd8;
	st.global.f32 	[%rd9], %f7;
$L__BB1_9:
	setp.lt.u32 	%p8, %r3, 4;
	@%p8 bra 	$L__BB1_14;
	shr.u32 	%r40, %r3, 2;
	shl.b32 	%r31, %r1, 1;
	add.s32 	%r11, %r31, 2;
$L__BB1_11:
	mul.lo.s32 	%r13, %r40, %r11;
	add.s32 	%r32, %r13, %r40;
	add.s32 	%r33, %r32, -1;
	setp.ge.u32 	%p9, %r33, %r3;
	@%p9 bra 	$L__BB1_13;
	shl.b32 	%r34, %r13, 2;
	add.s32 	%r36, %r17, %r34;
	ld.shared.f32 	%f8, [%r36+-4];
	shl.b32 	%r37, %r40, 2;
	add.s32 	%r38, %r36, %r37;
	ld.shared.f32 	%f9, [%r38+-4];
	mul.f32 	%f10, %f8, %f9;
	st.shared.f32 	[%r38+-4], %f10;
$L__BB1_13:
	bar.sync 	0;
	shr.u32 	%r14, %r40, 1;
	setp.gt.u32 	%p10, %r40, 1;
	mov.u32 	%r40, %r14;
	@%p10 bra 	$L__BB1_11;
$L__BB1_14:
	setp.ge.s32 	%p11, %r4, %r15;
	@%p11 bra 	$L__BB1_16;
	ld.shared.f32 	%f11, [%r5];
	cvta.to.global.u64 	%rd10, %rd2;
	mul.wide.s32 	%rd11, %r4, 4;
	add.s64 	%rd12, %rd10, %rd11;
	st.global.f32 	[%rd12], %f11;
$L__BB1_16:
	ret;

}
	// .globl	_Z20apply_block_productsPfPKfii
.visible .entry _Z20apply_block_productsPfPKfii(
	.param .u64 .ptr .align 1 _Z20apply_block_productsPfPKfii_param_0,
	.param .u64 .ptr .align 1 _Z20apply_block_productsPfPKfii_param_1,
	.param .u32 _Z20apply_block_productsPfPKfii_param_2,
	.param .u32 _Z20apply_block_productsPfPKfii_param_3
)
{
	.reg .pred 	%p<12>;
	.reg .b32 	%r<27>;
	.reg .b32 	%f<84>;
	.reg .b64 	%rd<20>;

	ld.param.u64 	%rd8, [_Z20apply_block_productsPfPKfii_param_0];
	ld.param.u64 	%rd9, [_Z20apply_block_productsPfPKfii_param_1];
	ld.param.u32 	%r18, [_Z20apply_block_productsPfPKfii_param_2];
	cvta.to.global.u64 	%rd1, %rd9;
	mov.u32 	%r1, %ctaid.x;
	mov.u32 	%r19, %ntid.x;
	mov.u32 	%r20, %tid.x;
	mad.lo.s32 	%r2, %r1, %r19, %r20;
	setp.ge.s32 	%p1, %r2, %r18;
	setp.eq.s32 	%p2, %r1, 0;
	or.pred  	%p3, %p2, %p1;
	@%p3 bra 	$L__BB2_14;
	and.b32  	%r3, %r1, 15;
	setp.lt.u32 	%p4, %r1, 16;
	mov.f32 	%f83, 0f3F800000;
	mov.b32 	%r24, 0;
	@%p4 bra 	$L__BB2_4;
	and.b32  	%r24, %r1, 2147483632;
	neg.s32 	%r22, %r24;
	add.s64 	%rd18, %rd1, 32;
	mov.f32 	%f83, 0f3F800000;
$L__BB2_3:
	.pragma "nounroll";
	ld.global.f32 	%f17, [%rd18+-32];
	mul.f32 	%f18, %f83, %f17;
	ld.global.f32 	%f19, [%rd18+-28];
	mul.f32 	%f20, %f18, %f19;
	ld.global.f32 	%f21, [%rd18+-24];
	mul.f32 	%f22, %f20, %f21;
	ld.global.f32 	%f23, [%rd18+-20];
	mul.f32 	%f24, %f22, %f23;
	ld.global.f32 	%f25, [%rd18+-16];
	mul.f32 	%f26, %f24, %f25;
	ld.global.f32 	%f27, [%rd18+-12];
	mul.f32 	%f28, %f26, %f27;
	ld.global.f32 	%f29, [%rd18+-8];
	mul.f32 	%f30, %f28, %f29;
	ld.global.f32 	%f31, [%rd18+-4];
	mul.f32 	%f32, %f30, %f31;
	ld.global.f32 	%f33, [%rd18];
	mul.f32 	%f34, %f32, %f33;
	ld.global.f32 	%f35, [%rd18+4];
	mul.f32 	%f36, %f34, %f35;
	ld.global.f32 	%f37, [%rd18+8];
	mul.f32 	%f38, %f36, %f37;
	ld.global.f32 	%f39, [%rd18+12];
	mul.f32 	%f40, %f38, %f39;
	ld.global.f32 	%f41, [%rd18+16];
	mul.f32 	%f42, %f40, %f41;
	ld.global.f32 	%f43, [%rd18+20];
	mul.f32 	%f44, %f42, %f43;
	ld.global.f32 	%f45, [%rd18+24];
	mul.f32 	%f46, %f44, %f45;
	ld.global.f32 	%f47, [%rd18+28];
	mul.f32 	%f83, %f46, %f47;
	add.s32 	%r22, %r22, 16;
	add.s64 	%rd18, %rd18, 64;
	setp.ne.s32 	%p5, %r22, 0;
	@%p5 bra 	$L__BB2_3;
$L__BB2_4:
	setp.eq.s32 	%p6, %r3, 0;
	@%p6 bra 	$L__BB2_13;
	and.b32  	%r9, %r1, 7;
	setp.lt.u32 	%p7, %r3, 8;
	@%p7 bra 	$L__BB2_7;
	mul.wide.u32 	%rd10, %r24, 4;
	add.s64 	%rd11, %rd1, %rd10;
	ld.global.f32 	%f49, [%rd11];
	mul.f32 	%f50, %f83, %f49;
	ld.global.f32 	%f51, [%rd11+4];
	mul.f32 	%f52, %f50, %f51;
	ld.global.f32 	%f53, [%rd11+8];
	mul.f32 	%f54, %f52, %f53;
	ld.global.f32 	%f55, [%rd11+12];
	mul.f32 	%f56, %f54, %f55;
	ld.global.f32 	%f57, [%rd11+16];
	mul.f32 	%f58, %f56, %f57;
	ld.global.f32 	%f59, [%rd11+20];
	mul.f32 	%f60, %f58, %f59;
	ld.global.f32 	%f61, [%rd11+24];
	mul.f32 	%f62, %f60, %f61;
	ld.global.f32 	%f63, [%rd11+28];
	mul.f32 	%f83, %f62, %f63;
	add.s32 	%r24, %r24, 8;
$L__BB2_7:
	setp.eq.s32 	%p8, %r9, 0;
	@%p8 bra 	$L__BB2_13;
	and.b32  	%r12, %r1, 3;
	setp.lt.u32 	%p9, %r9, 4;
	@%p9 bra 	$L__BB2_10;
	mul.wide.u32 	%rd12, %r24, 4;
	add.s64 	%rd13, %rd1, %rd12;
	ld.global.f32 	%f65, [%rd13];
	mul.f32 	%f66, %f83, %f65;
	ld.global.f32 	%f67, [%rd13+4];
	mul.f32 	%f68, %f66, %f67;
	ld.global.f32 	%f69, [%rd13+8];
	mul.f32 	%f70, %f68, %f69;
	ld.global.f32 	%f71, [%rd13+12];
	mul.f32 	%f83, %f70, %f71;
	add.s32 	%r24, %r24, 4;
$L__BB2_10:
	setp.eq.s32 	%p10, %r12, 0;
	@%p10 bra 	$L__BB2_13;
	mul.wide.u32 	%rd14, %r24, 4;
	add.s64 	%rd19, %rd1, %rd14;
	neg.s32 	%r26, %r12;
$L__BB2_12:
	.pragma "nounroll";
	ld.global.f32 	%f72, [%rd19];
	mul.f32 	%f83, %f83, %f72;
	add.s64 	%rd19, %rd19, 4;
	add.s32 	%r26, %r26, 1;
	setp.ne.s32 	%p11, %r26, 0;
	@%p11 bra 	$L__BB2_12;
$L__BB2_13:
	cvta.to.global.u64 	%rd15, %rd8;
	mul.wide.s32 	%rd16, %r2, 4;
	add.s64 	%rd17, %rd15, %rd16;
	ld.global.f32 	%f73, [%rd17];
	mul.f32 	%f74, %f83, %f73;
	st.global.f32 	[%rd17], %f74;
$L__BB2_14:
	ret;

}


// ===== COMPILED SASS (sm_100) =====

	.target	sm_100

	.elftype	@"ET_EXEC"


//--------------------- .note.nv.tkinfo           --------------------------
	.section	.note.nv.tkinfo,"",@"SHT_NOTE"
	.sectionflags	@"SHF_NOTE_NV_TKINFO"
	.tkinfo
        /*0018*/ 	.word	0x00000002
        /*0030*/ 	.string	""
        /*0030*/ 	.string	"ptxas"
        /*0030*/ 	.string	"Cuda compilation tools, release 13.0, V13.0.88"
        /*0030*/ 	.string	"Build cuda_13.0.r13.0/compiler.36424714_0"
        /*0030*/ 	.string	"-arch sm_100 -m 64 "



//--------------------- .note.nv.cuinfo           --------------------------
	.section	.note.nv.cuinfo,"",@"SHT_NOTE"
	.sectionflags	@"SHF_NOTE_NV_CUINFO"
        /*0018*/ 	.short	0x0002
        /*001a*/ 	.short	0x0064
        /*001c*/ 	.short	0x0082
	.zero		2


//--------------------- .nv.info                  --------------------------
	.section	.nv.info,"",@"SHT_CUDA_INFO"
	.align	4


	//----- nvinfo : EIATTR_REGCOUNT
	.align		4
        /*0000*/ 	.byte	0x04, 0x2f
        /*0002*/ 	.short	(.L_1 - .L_0)
	.align		4
.L_0:
        /*0004*/ 	.word	index@(_Z25cumulative_product_kernelPKfPfi)
        /*0008*/ 	.word	0x0000000d


	//----- nvinfo : EIATTR_FRAME_SIZE
	.align		4
.L_1:
        /*000c*/ 	.byte	0x04, 0x11
        /*000e*/ 	.short	(.L_3 - .L_2)
	.align		4
.L_2:
        /*0010*/ 	.word	index@(_Z25cumulative_product_kernelPKfPfi)
        /*0014*/ 	.word	0x00000000


	//----- nvinfo : EIATTR_REGCOUNT
	.align		4
.L_3:
        /*0018*/ 	.byte	0x04, 0x2f
        /*001a*/ 	.short	(.L_5 - .L_4)
	.align		4
.L_4:
        /*001c*/ 	.word	index@(_Z17block_scan_kernelPKfPfS1_i)
        /*0020*/ 	.word	0x0000000d


	//----- nvinfo : EIATTR_FRAME_SIZE
	.align		4
.L_5:
        /*0024*/ 	.byte	0x04, 0x11
        /*0026*/ 	.short	(.L_7 - .L_6)
	.align		4
.L_6:
        /*0028*/ 	.word	index@(_Z17block_scan_kernelPKfPfS1_i)
        /*002c*/ 	.word	0x00000000


	//----- nvinfo : EIATTR_REGCOUNT
	.align		4
.L_7:
        /*0030*/ 	.byte	0x04, 0x2f
        /*0032*/ 	.short	(.L_9 - .L_8)
	.align		4
.L_8:
        /*0034*/ 	.word	index@(_Z20apply_block_productsPfPKfii)
        /*0038*/ 	.word	0x0000001f


	//----- nvinfo : EIATTR_FRAME_SIZE
	.align		4
.L_9:
        /*003c*/ 	.byte	0x04, 0x11
        /*003e*/ 	.short	(.L_11 - .L_10)
	.align		4
.L_10:
        /*0040*/ 	.word	index@(_Z20apply_block_productsPfPKfii)
        /*0044*/ 	.word	0x00000000


	//----- nvinfo : EIATTR_MIN_STACK_SIZE
	.align		4
.L_11:
        /*0048*/ 	.byte	0x04, 0x12
        /*004a*/ 	.short	(.L_13 - .L_12)
	.align		4
.L_12:
        /*004c*/ 	.word	index@(_Z20apply_block_productsPfPKfii)
        /*0050*/ 	.word	0x00000000


	//----- nvinfo : EIATTR_MIN_STACK_SIZE
	.align		4
.L_13:
        /*0054*/ 	.byte	0x04, 0x12
        /*0056*/ 	.short	(.L_15 - .L_14)
	.align		4
.L_14:
        /*0058*/ 	.word	index@(_Z17block_scan_kernelPKfPfS1_i)
        /*005c*/ 	.word	0x00000000


	//----- nvinfo : EIATTR_MIN_STACK_SIZE
	.align		4
.L_15:
        /*0060*/ 	.byte	0x04, 0x12
        /*0062*/ 	.short	(.L_17 - .L_16)
	.align		4
.L_16:
        /*0064*/ 	.word	index@(_Z25cumulative_product_kernelPKfPfi)
        /*0068*/ 	.word	0x00000000
.L_17:


//--------------------- .nv.compat                --------------------------
	.section	.nv.compat,"",@"SHT_CUDA_COMPAT_INFO"
	.align	4
        /*0000*/ 	.byte	0x02, 0x09, 0x00, 0x00, 0x02, 0x02, 0x01, 0x00, 0x02, 0x05, 0x05, 0x00, 0x03, 0x07, 0x01, 0x01
        /*0010*/ 	.byte	0x02, 0x03, 0x00, 0x00, 0x02, 0x06, 0x01, 0x00, 0x04, 0x0b, 0x08, 0x00, 0x09, 0x00, 0x00, 0x00
        /*0020*/ 	.byte	0x00, 0x00, 0x00, 0x00


//--------------------- .nv.info._Z20apply_block_productsPfPKfii --------------------------
	.section	.nv.info._Z20apply_block_productsPfPKfii,"",@"SHT_CUDA_INFO"
	.sectionflags	@""
	.align	4


	//----- nvinfo : EIATTR_CUDA_API_VERSION
	.align		4
        /*0000*/ 	.byte	0x04, 0x37
        /*0002*/ 	.short	(.L_19 - .L_18)
.L_18:
        /*0004*/ 	.word	0x00000082


	//----- nvinfo : EIATTR_KPARAM_INFO
	.align		4
.L_19:
        /*0008*/ 	.byte	0x04, 0x17
        /*000a*/ 	.short	(.L_21 - .L_20)
.L_20:
        /*000c*/ 	.word	0x00000000
        /*0010*/ 	.short	0x0003
        /*0012*/ 	.short	0x0014
        /*0014*/ 	.byte	0x00, 0xf0, 0x11, 0x00


	//----- nvinfo : EIATTR_KPARAM_INFO
	.align		4
.L_21:
        /*0018*/ 	.byte	0x04, 0x17
        /*001a*/ 	.short	(.L_23 - .L_22)
.L_22:
        /*001c*/ 	.word	0x00000000
        /*0020*/ 	.short	0x0002
        /*0022*/ 	.short	0x0010
        /*0024*/ 	.byte	0x00, 0xf0, 0x11, 0x00


	//----- nvinfo : EIATTR_KPARAM_INFO
	.align		4
.L_23:
        /*0028*/ 	.byte	0x04, 0x17
        /*002a*/ 	.short	(.L_25 - .L_24)
.L_24:
        /*002c*/ 	.word	0x00000000
        /*0030*/ 	.short	0x0001
        /*0032*/ 	.short	0x0008
        /*0034*/ 	.byte	0x00, 0xf5, 0x21, 0x00


	//----- nvinfo : EIATTR_KPARAM_INFO
	.align		4
.L_25:
        /*0038*/ 	.byte	0x04, 0x17
        /*003a*/ 	.short	(.L_27 - .L_26)
.L_26:
        /*003c*/ 	.word	0x00000000
        /*0040*/ 	.short	0x0000
        /*0042*/ 	.short	0x0000
        /*0044*/ 	.byte	0x00, 0xf5, 0x21, 0x00


	//----- nvinfo : EIATTR_SPARSE_MMA_MASK
	.align		4
.L_27:
        /*0048*/ 	.byte	0x03, 0x50
        /*004a*/ 	.short	0x0000


	//----- nvinfo : EIATTR_MAXREG_COUNT
	.align		4
        /*004c*/ 	.byte	0x03, 0x1b
        /*004e*/ 	.short	0x00ff


	//----- nvinfo : EIATTR_MERCURY_ISA_VERSION
	.align		4
        /*0050*/ 	.byte	0x03, 0x5f
        /*0052*/ 	.short	0x0101


	//----- nvinfo : EIATTR_VRC_CTA_INIT_COUNT
	.align		4
        /*0054*/ 	.byte	0x02, 0x4a
	.zero		1
	.zero		1


	//----- nvinfo : EIATTR_EXIT_INSTR_OFFSETS
	.align		4
        /*0058*/ 	.byte	0x04, 0x1c
        /*005a*/ 	.short	(.L_29 - .L_28)


	//   ....[0]....
.L_28:
        /*005c*/ 	.word	0x00000080


	//   ....[1]....
        /*0060*/ 	.word	0x00000760


	//----- nvinfo : EIATTR_CBANK_PARAM_SIZE
	.align		4
.L_29:
        /*0064*/ 	.byte	0x03, 0x19
        /*0066*/ 	.short	0x0018


	//----- nvinfo : EIATTR_PARAM_CBANK
	.align		4
        /*0068*/ 	.byte	0x04, 0x0a
        /*006a*/ 	.short	(.L_31 - .L_30)
	.align		4
.L_30:
        /*006c*/ 	.word	index@(.nv.constant0._Z20apply_block_productsPfPKfii)
        /*0070*/ 	.short	0x0380
        /*0072*/ 	.short	0x0018


	//----- nvinfo : EIATTR_SW_WAR
	.align		4
.L_31:
        /*0074*/ 	.byte	0x04, 0x36
        /*0076*/ 	.short	(.L_33 - .L_32)
.L_32:
        /*0078*/ 	.word	0x00000008
.L_33:


//--------------------- .nv.info._Z17block_scan_kernelPKfPfS1_i --------------------------
	.section	.nv.info._Z17block_scan_kernelPKfPfS1_i,"",@"SHT_CUDA_INFO"
	.sectionflags	@""
	.align	4


	//----- nvinfo : EIATTR_CUDA_API_VERSION
	.align		4
        /*0000*/ 	.byte	0x04, 0x37
        /*0002*/ 	.short	(.L_35 - .L_34)
.L_34:
        /*0004*/ 	.word	0x00000082


	//----- nvinfo : EIATTR_KPARAM_INFO
	.align		4
.L_35:
        /*0008*/ 	.byte	0x04, 0x17
        /*000a*/ 	.short	(.L_37 - .L_36)
.L_36:
        /*000c*/ 	.word	0x00000000
        /*0010*/ 	.short	0x0003
        /*0012*/ 	.short	0x0018
        /*0014*/ 	.byte	0x00, 0xf0, 0x11, 0x00


	//----- nvinfo : EIATTR_KPARAM_INFO
	.align		4
.L_37:
        /*0018*/ 	.byte	0x04, 0x17
        /*001a*/ 	.short	(.L_39 - .L_38)
.L_38:
        /*001c*/ 	.word	0x00000000
        /*0020*/ 	.short	0x0002
        /*0022*/ 	.short	0x0010
        /*0024*/ 	.byte	0x00, 0xf5, 0x21, 0x00


	//----- nvinfo : EIATTR_KPARAM_INFO
	.align		4
.L_39:
        /*0028*/ 	.byte	0x04, 0x17
        /*002a*/ 	.short	(.L_41 - .L_40)
.L_40:
        /*002c*/ 	.word	0x00000000
        /*0030*/ 	.short	0x0001
        /*0032*/ 	.short	0x0008
        /*0034*/ 	.byte	0x00, 0xf5, 0x21, 0x00


	//----- nvinfo : EIATTR_KPARAM_INFO
	.align		4
.L_41:
        /*0038*/ 	.byte	0x04, 0x17
        /*003a*/ 	.short	(.L_43 - .L_42)
.L_42:
        /*003c*/ 	.word	0x00000000
        /*0040*/ 	.short	0x0000
        /*0042*/ 	.short	0x0000
        /*0044*/ 	.byte	0x00, 0xf5, 0x21, 0x00


	//----- nvinfo : EIATTR_SPARSE_MMA_MASK
	.align		4
.L_43:
        /*0048*/ 	.byte	0x03, 0x50
        /*004a*/ 	.short	0x0000


	//----- nvinfo : EIATTR_MAXREG_COUNT
	.align		4
        /*004c*/ 	.byte	0x03, 0x1b
        /*004e*/ 	.short	0x00ff


	//----- nvinfo : EIATTR_NUM_BARRIERS
	.align		4
        /*0050*/ 	.byte	0x02, 0x4c
        /*0052*/ 	.byte	0x01
	.zero		1


	//----- nvinfo : EIATTR_MERCURY_ISA_VERSION
	.align		4
        /*0054*/ 	.byte	0x03, 0x5f
        /*0056*/ 	.short	0x0101


	//----- nvinfo : EIATTR_VRC_CTA_INIT_COUNT
	.align		4
        /*0058*/ 	.byte	0x02, 0x4a
	.zero		1
	.zero		1


	//----- nvinfo : EIATTR_EXIT_INSTR_OFFSETS
	.align		4
        /*005c*/ 	.byte	0x04, 0x1c
        /*005e*/ 	.short	(.L_45 - .L_44)


	//   ....[0]....
.L_44:
        /*0060*/ 	.word	0x00000400


	//   ....[1]....
        /*0064*/ 	.word	0x00000450


	//----- nvinfo : EIATTR_CBANK_PARAM_SIZE
	.align		4
.L_45:
        /*0068*/ 	.byte	0x03, 0x19
        /*006a*/ 	.short	0x001c


	//----- nvinfo : EIATTR_PARAM_CBANK
	.align		4
        /*006c*/ 	.byte	0x04, 0x0a
        /*006e*/ 	.short	(.L_47 - .L_46)
	.align		4
.L_46:
        /*0070*/ 	.word	index@(.nv.constant0._Z17block_scan_kernelPKfPfS1_i)
        /*0074*/ 	.short	0x0380
        /*0076*/ 	.short	0x001c


	//----- nvinfo : EIATTR_SW_WAR
	.align		4
.L_47:
        /*0078*/ 	.byte	0x04, 0x36
        /*007a*/ 	.short	(.L_49 - .L_48)
.L_48:
        /*007c*/ 	.word	0x00000008
.L_49:


//--------------------- .nv.info._Z25cumulative_product_kernelPKfPfi --------------------------
	.section	.nv.info._Z25cumulative_product_kernelPKfPfi,"",@"SHT_CUDA_INFO"
	.sectionflags	@""
	.align	4


	//----- nvinfo : EIATTR_CUDA_API_VERSION
	.align		4
        /*0000*/ 	.byte	0x04, 0x37
        /*0002*/ 	.short	(.L_51 - .L_50)
.L_50:
        /*0004*/ 	.word	0x00000082


	//----- nvinfo : EIATTR_KPARAM_INFO
	.align		4
.L_51:
        /*0008*/ 	.byte	0x04, 0x17
        /*000a*/ 	.short	(.L_53 - .L_52)
.L_52:
        /*000c*/ 	.word	0x00000000
        /*0010*/ 	.short	0x0002
        /*0012*/ 	.short	0x0010
        /*0014*/ 	.byte	0x00, 0xf0, 0x11, 0x00


	//----- nvinfo : EIATTR_KPARAM_INFO
	.align		4
.L_53:
        /*0018*/ 	.byte	0x04, 0x17
        /*001a*/ 	.short	(.L_55 - .L_54)
.L_54:
        /*001c*/ 	.word	0x00000000
        /*0020*/ 	.short	0x0001
        /*0022*/ 	.short	0x0008
        /*0024*/ 	.byte	0x00, 0xf5, 0x21, 0x00


	//----- nvinfo : EIATTR_KPARAM_INFO
	.align		4
.L_55:
        /*0028*/ 	.byte	0x04, 0x17
        /*002a*/ 	.short	(.L_57 - .L_56)
.L_56:
        /*002c*/ 	.word	0x00000000
        /*0030*/ 	.short	0x0000
        /*0032*/ 	.short	0x0000
        /*0034*/ 	.byte	0x00, 0xf5, 0x21, 0x00


	//----- nvinfo : EIATTR_SPARSE_MMA_MASK
	.align		4
.L_57:
        /*0038*/ 	.byte	0x03, 0x50
        /*003a*/ 	.short	0x0000


	//----- nvinfo : EIATTR_MAXREG_COUNT
	.align		4
        /*003c*/ 	.byte	0x03, 0x1b
        /*003e*/ 	.short	0x00ff


	//----- nvinfo : EIATTR_NUM_BARRIERS
	.align		4
        /*0040*/ 	.byte	0x02, 0x4c
        /*0042*/ 	.byte	0x01
	.zero		1


	//----- nvinfo : EIATTR_MERCURY_ISA_VERSION
	.align		4
        /*0044*/ 	.byte	0x03, 0x5f
        /*0046*/ 	.short	0x0101


	//----- nvinfo : EIATTR_VRC_CTA_INIT_COUNT
	.align		4
        /*0048*/ 	.byte	0x02, 0x4a
	.zero		1
	.zero		1


	//----- nvinfo : EIATTR_EXIT_INSTR_OFFSETS
	.align		4
        /*004c*/ 	.byte	0x04, 0x1c
        /*004e*/ 	.short	(.L_59 - .L_58)


	//   ....[0]....
.L_58:
        /*0050*/ 	.word	0x00000360


	//   ....[1]....
        /*0054*/ 	.word	0x000003b0


	//----- nvinfo : EIATTR_CBANK_PARAM_SIZE
	.align		4
.L_59:
        /*0058*/ 	.byte	0x03, 0x19
        /*005a*/ 	.short	0x0014


	//----- nvinfo : EIATTR_PARAM_CBANK
	.align		4
        /*005c*/ 	.byte	0x04, 0x0a
        /*005e*/ 	.short	(.L_61 - .L_60)
	.align		4
.L_60:
        /*0060*/ 	.word	index@(.nv.constant0._Z25cumulative_product_kernelPKfPfi)
        /*0064*/ 	.short	0x0380
        /*0066*/ 	.short	0x0014


	//----- nvinfo : EIATTR_SW_WAR
	.align		4
.L_61:
        /*0068*/ 	.byte	0x04, 0x36
        /*006a*/ 	.short	(.L_63 - .L_62)
.L_62:
        /*006c*/ 	.word	0x00000008
.L_63:


//--------------------- .nv.callgraph             --------------------------
	.section	.nv.callgraph,"",@"SHT_CUDA_CALLGRAPH"
	.align	4
	.sectionentsize	8
	.align		4
        /*0000*/ 	.word	0x00000000
	.align		4
        /*0004*/ 	.word	0xffffffff
	.align		4
        /*0008*/ 	.word	0x00000000
	.align		4
        /*000c*/ 	.word	0xfffffffe
	.align		4
        /*0010*/ 	.word	0x00000000
	.align		4
        /*0014*/ 	.word	0xfffffffd
	.align		4
        /*0018*/ 	.word	0x00000000
	.align		4
        /*001c*/ 	.word	0xfffffffc


//--------------------- .text._Z20apply_block_productsPfPKfii --------------------------
	.section	.text._Z20apply_block_productsPfPKfii,"ax",@progbits
	.align	128
        .global         _Z20apply_block_productsPfPKfii
        .type           _Z20apply_block_productsPfPKfii,@function
        .size           _Z20apply_block_productsPfPKfii,(.L_x_17 - _Z20apply_block_productsPfPKfii)
        .other          _Z20apply_block_productsPfPKfii,@"STO_CUDA_ENTRY STV_DEFAULT"
_Z20apply_block_productsPfPKfii:
.text._Z20apply_block_productsPfPKfii:
[----:B------:R-:W-:Y:S01]  /*0000*/  LDC R1, c[0x0][0x37c] ;  /* 0x0000df00ff017b82 */ /* 0x000fe20000000800 */
[----:B------:R-:W0:Y:S07]  /*0010*/  S2R R3, SR_TID.X ;  /* 0x0000000000037919 */ /* 0x000e2e0000002100 */
[----:B------:R-:W0:Y:S01]  /*0020*/  S2UR UR9, SR_CTAID.X ;  /* 0x00000000000979c3 */ /* 0x000e220000002500 */
[----:B------:R-:W1:Y:S07]  /*0030*/  LDCU UR4, c[0x0][0x390] ;  /* 0x00007200ff0477ac */ /* 0x000e6e0008000800 */
[----:B------:R-:W0:Y:S02]  /*0040*/  LDC R2, c[0x0][0x360] ;  /* 0x0000d800ff027b82 */ /* 0x000e240000000800 */
[----:B0-----:R-:W-:-:S05]  /*0050*/  IMAD R2, R2, UR9, R3 ;  /* 0x0000000902027c24 */ /* 0x001fca000f8e0203 */
[----:B-1----:R-:W-:-:S04]  /*0060*/  ISETP.GE.AND P0, PT, R2, UR4, PT ;  /* 0x0000000402007c0c */ /* 0x002fc8000bf06270 */
[----:B------:R-:W-:-:S13]  /*0070*/  ISETP.EQ.OR P0, PT, RZ, UR9, P0 ;  /* 0x00000009ff007c0c */ /* 0x000fda0008702670 */
[----:B------:R-:W-:Y:S05]  /*0080*/  @P0 EXIT ;  /* 0x000000000000094d */ /* 0x000fea0003800000 */
[----:B------:R-:W-:Y:S01]  /*0090*/  UISETP.GE.U32.AND UP0, UPT, UR9, 0x10, UPT ;  /* 0x000000100900788c */ /* 0x000fe2000bf06070 */
[----:B------:R-:W-:Y:S01]  /*00a0*/  HFMA2 R0, -RZ, RZ, 1.875, 0 ;  /* 0x3f800000ff007431 */ /* 0x000fe200000001ff */
[----:B------:R-:W-:Y:S01]  /*00b0*/  MOV R3, RZ ;  /* 0x000000ff00037202 */ /* 0x000fe20000000f00 */
[----:B------:R-:W-:Y:S01]  /*00c0*/  ULOP3.LUT UR6, UR9, 0xf, URZ, 0xc0, !UPT ;  /* 0x0000000f09067892 */ /* 0x000fe2000f8ec0ff */
[----:B------:R-:W0:Y:S05]  /*00d0*/  LDCU.64 UR10, c[0x0][0x358] ;  /* 0x00006b00ff0a77ac */ /* 0x000e2a0008000a00 */
[----:B------:R-:W-:Y:S06]  /*00e0*/  BRA.U !UP0, `(.L_x_0) ;  /* 0x0000000108b87547 */ /* 0x000fec000b800000 */
[----:B------:R-:W1:Y:S01]  /*00f0*/  LDCU.64 UR4, c[0x0][0x388] ;  /* 0x00007100ff0477ac */ /* 0x000e620008000a00 */
[----:B------:R-:W-:Y:S01]  /*0100*/  MOV R0, 0x3f800000 ;  /* 0x3f80000000007802 */ /* 0x000fe20000000f00 */
[----:B------:R-:W-:-:S04]  /*0110*/  ULOP3.LUT UR7, UR9, 0x7ffffff0, URZ, 0xc0, !UPT ;  /* 0x7ffffff009077892 */ /* 0x000fc8000f8ec0ff */
[----:B------:R-:W-:Y:S02]  /*0120*/  UIADD3 UR8, UPT, UPT, -UR7, URZ, URZ ;  /* 0x000000ff07087290 */ /* 0x000fe4000fffe1ff */
[----:B------:R-:W-:Y:S01]  /*0130*/  MOV R3, UR7 ;  /* 0x0000000700037c02 */ /* 0x000fe20008000f00 */
[----:B-1----:R-:W-:-:S04]  /*0140*/  UIADD3 UR4, UP0, UPT, UR4, 0x20, URZ ;  /* 0x0000002004047890 */ /* 0x002fc8000ff1e0ff */
[----:B------:R-:W-:Y:S02]  /*0150*/  UIADD3.X UR5, UPT, UPT, URZ, UR5, URZ, UP0, !UPT ;  /* 0x00000005ff057290 */ /* 0x000fe400087fe4ff */
[----:B------:R-:W-:-:S04]  /*0160*/  MOV R4, UR4 ;  /* 0x0000000400047c02 */ /* 0x000fc80008000f00 */
[----:B------:R-:W-:-:S07]  /*0170*/  MOV R5, UR5 ;  /* 0x0000000500057c02 */ /* 0x000fce0008000f00 */
.L_x_1:
[----:B0-----:R-:W2:Y:S04]  /*0180*/  LDG.E R13, desc[UR10][R4.64+-0x20] ;  /* 0xffffe00a040d7981 */ /* 0x001ea8000c1e1900 */
[----:B------:R-:W3:Y:S04]  /*0190*/  LDG.E R14, desc[UR10][R4.64+-0x1c] ;  /* 0xffffe40a040e7981 */ /* 0x000ee8000c1e1900 */
[----:B------:R-:W4:Y:S04]  /*01a0*/  LDG.E R16, desc[UR10][R4.64+-0x18] ;  /* 0xffffe80a04107981 */ /* 0x000f28000c1e1900 */
[----:B------:R-:W5:Y:S04]  /*01b0*/  LDG.E R18, desc[UR10][R4.64+-0x14] ;  /* 0xffffec0a04127981 */ /* 0x000f68000c1e1900 */
        /* <DEDUP_REMOVED lines=11> */
[----:B------:R0:W5:Y:S01]  /*0270*/  LDG.E R6, desc[UR10][R4.64+0x1c] ;  /* 0x00001c0a04067981 */ /* 0x000162000c1e1900 */
[----:B------:R-:W-:-:S04]  /*0280*/  UIADD3 UR8, UPT, UPT, UR8, 0x10, URZ ;  /* 0x0000001008087890 */ /* 0x000fc8000fffe0ff */
[----:B------:R-:W-:Y:S01]  /*0290*/  UISETP.NE.AND UP0, UPT, UR8, URZ, UPT ;  /* 0x000000ff0800728c */ /* 0x000fe2000bf05270 */
[----:B0-----:R-:W-:-:S04]  /*02a0*/  IADD3 R4, P0, PT, R4, 0x40, RZ ;  /* 0x0000004004047810 */ /* 0x001fc80007f1e0ff */
[----:B------:R-:W-:Y:S01]  /*02b0*/  IADD3.X R5, PT, PT, RZ, R5, RZ, P0, !PT ;  /* 0x00000005ff057210 */ /* 0x000fe200007fe4ff */
[----:B--2---:R-:W-:-:S04]  /*02c0*/  FMUL R13, R13, R0 ;  /* 0x000000000d0d7220 */ /* 0x004fc80000400000 */
[----:B---3--:R-:W-:-:S04]  /*02d0*/  FMUL R13, R13, R14 ;  /* 0x0000000e0d0d7220 */ /* 0x008fc80000400000 */
[----:B----4-:R-:W-:-:S04]  /*02e0*/  FMUL R13, R13, R16 ;  /* 0x000000100d0d7220 */ /* 0x010fc80000400000 */
[----:B-----5:R-:W-:-:S04]  /*02f0*/  FMUL R13, R13, R18 ;  /* 0x000000120d0d7220 */ /* 0x020fc80000400000 */
[----:B------:R-:W-:-:S04]  /*0300*/  FMUL R13, R13, R20 ;  /* 0x000000140d0d7220 */ /* 0x000fc80000400000 */
        /* <DEDUP_REMOVED lines=10> */
[----:B------:R-:W-:Y:S01]  /*03b0*/  FMUL R0, R7, R6 ;  /* 0x0000000607007220 */ /* 0x000fe20000400000 */
[----:B------:R-:W-:Y:S06]  /*03c0*/  BRA.U UP0, `(.L_x_1) ;  /* 0xfffffffd006c7547 */ /* 0x000fec000b83ffff */
.L_x_0:
[----:B------:R-:W-:-:S09]  /*03d0*/  UISETP.NE.AND UP0, UPT, UR6, URZ, UPT ;  /* 0x000000ff0600728c */ /* 0x000fd2000bf05270 */
[----:B------:R-:W-:Y:S05]  /*03e0*/  BRA.U !UP0, `(.L_x_2) ;  /* 0x0000000108c87547 */ /* 0x000fea000b800000 */
[----:B------:R-:W-:Y:S02]  /*03f0*/  UISETP.GE.U32.AND UP0, UPT, UR6, 0x8, UPT ;  /* 0x000000080600788c */ /* 0x000fe4000bf06070 */
[----:B------:R-:W-:-:S04]  /*0400*/  ULOP3.LUT UR5, UR9, 0x7, URZ, 0xc0, !UPT ;  /* 0x0000000709057892 */ /* 0x000fc8000f8ec0ff */
[----:B------:R-:W-:-:S03]  /*0410*/  UISETP.NE.AND UP1, UPT, UR5, URZ, UPT ;  /* 0x000000ff0500728c */ /* 0x000fc6000bf25270 */
[----:B------:R-:W-:Y:S08]  /*0420*/  BRA.U !UP0, `(.L_x_3) ;  /* 0x00000001084c7547 */ /* 0x000ff0000b800000 */
[----:B------:R-:W1:Y:S02]  /*0430*/  LDC.64 R4, c[0x0][0x388] ;  /* 0x0000e200ff047b82 */ /* 0x000e640000000a00 */
[----:B-1----:R-:W-:-:S05]  /*0440*/  IMAD.WIDE.U32 R4, R3, 0x4, R4 ;  /* 0x0000000403047825 */ /* 0x002fca00078e0004 */
[----:B0-----:R-:W2:Y:S04]  /*0450*/  LDG.E R7, desc[UR10][R4.64] ;  /* 0x0000000a04077981 */ /* 0x001ea8000c1e1900 */
[----:B------:R-:W3:Y:S04]  /*0460*/  LDG.E R6, desc[UR10][R4.64+0x4] ;  /* 0x0000040a04067981 */ /* 0x000ee8000c1e1900 */
[----:B------:R-:W4:Y:S04]  /*0470*/  LDG.E R9, desc[UR10][R4.64+0x8] ;  /* 0x0000080a04097981 */ /* 0x000f28000c1e1900 */
[----:B------:R-:W5:Y:S04]  /*0480*/  LDG.E R11, desc[UR10][R4.64+0xc] ;  /* 0x00000c0a040b7981 */ /* 0x000f68000c1e1900 */
[----:B------:R-:W5:Y:S04]  /*0490*/  LDG.E R13, desc[UR10][R4.64+0x10] ;  /* 0x0000100a040d7981 */ /* 0x000f68000c1e1900 */
[----:B------:R-:W5:Y:S04]  /*04a0*/  LDG.E R15, desc[UR10][R4.64+0x14] ;  /* 0x0000140a040f7981 */ /* 0x000f68000c1e1900 */
[----:B------:R-:W5:Y:S04]  /*04b0*/  LDG.E R17, desc[UR10][R4.64+0x18] ;  /* 0x0000180a04117981 */ /* 0x000f68000c1e1900 */
[----:B------:R-:W5:Y:S01]  /*04c0*/  LDG.E R19, desc[UR10][R4.64+0x1c] ;  /* 0x00001c0a04137981 */ /* 0x000f62000c1e1900 */
[----:B------:R-:W-:Y:S01]  /*04d0*/  IADD3 R3, PT, PT, R3, 0x8, RZ ;  /* 0x0000000803037810 */ /* 0x000fe20007ffe0ff */
[----:B--2---:R-:W-:-:S04]  /*04e0*/  FMUL R7, R0, R7 ;  /* 0x0000000700077220 */ /* 0x004fc80000400000 */
[----:B---3--:R-:W-:-:S04]  /*04f0*/  FMUL R6, R7, R6 ;  /* 0x0000000607067220 */ /* 0x008fc80000400000 */
[----:B----4-:R-:W-:-:S04]  /*0500*/  FMUL R6, R6, R9 ;  /* 0x0000000906067220 */ /* 0x010fc80000400000 */
[----:B-----5:R-:W-:-:S04]  /*0510*/  FMUL R6, R6, R11 ;  /* 0x0000000b06067220 */ /* 0x020fc80000400000 */
[----:B------:R-:W-:-:S04]  /*0520*/  FMUL R6, R6, R13 ;  /* 0x0000000d06067220 */ /* 0x000fc80000400000 */
[----:B------:R-:W-:-:S04]  /*0530*/  FMUL R6, R6, R15 ;  /* 0x0000000f06067220 */ /* 0x000fc80000400000 */
[----:B------:R-:W-:-:S04]  /*0540*/  FMUL R6, R6, R17 ;  /* 0x0000001106067220 */ /* 0x000fc80000400000 */
[----:B------:R-:W-:-:S07]  /*0550*/  FMUL R0, R6, R19 ;  /* 0x0000001306007220 */ /* 0x000fce0000400000 */
.L_x_3:
        /* <DEDUP_REMOVED lines=10> */
[----:B------:R-:W5:Y:S01]  /*0600*/  LDG.E R11, desc[UR10][R4.64+0xc] ;  /* 0x00000c0a040b7981 */ /* 0x000f62000c1e1900 */
[----:B------:R-:W-:Y:S01]  /*0610*/  IADD3 R3, PT, PT, R3, 0x4, RZ ;  /* 0x0000000403037810 */ /* 0x000fe20007ffe0ff */
[----:B--2---:R-:W-:-:S04]  /*0620*/  FMUL R7, R0, R7 ;  /* 0x0000000700077220 */ /* 0x004fc80000400000 */
[----:B---3--:R-:W-:-:S04]  /*0630*/  FMUL R6, R7, R6 ;  /* 0x0000000607067220 */ /* 0x008fc80000400000 */
[----:B----4-:R-:W-:-:S04]  /*0640*/  FMUL R6, R6, R9 ;  /* 0x0000000906067220 */ /* 0x010fc80000400000 */
[----:B-----5:R-:W-:-:S07]  /*0650*/  FMUL R0, R6, R11 ;  /* 0x0000000b06007220 */ /* 0x020fce0000400000 */
.L_x_4:
[----:B------:R-:W-:Y:S05]  /*0660*/  BRA.U !UP1, `(.L_x_2) ;  /* 0x0000000109287547 */ /* 0x000fea000b800000 */
[----:B------:R-:W1:Y:S01]  /*0670*/  LDC.64 R4, c[0x0][0x388] ;  /* 0x0000e200ff047b82 */ /* 0x000e620000000a00 */
[----:B------:R-:W-:Y:S01]  /*0680*/  UIADD3 UR4, UPT, UPT, -UR4, URZ, URZ ;  /* 0x000000ff04047290 */ /* 0x000fe2000fffe1ff */
[----:B-1----:R-:W-:-:S11]  /*0690*/  IMAD.WIDE.U32 R4, R3, 0x4, R4 ;  /* 0x0000000403047825 */ /* 0x002fd600078e0004 */
.L_x_5:
[----:B0-----:R0:W2:Y:S01]  /*06a0*/  LDG.E R3, desc[UR10][R4.64] ;  /* 0x0000000a04037981 */ /* 0x0010a2000c1e1900 */
[----:B------:R-:W-:-:S04]  /*06b0*/  UIADD3 UR4, UPT, UPT, UR4, 0x1, URZ ;  /* 0x0000000104047890 */ /* 0x000fc8000fffe0ff */
[----:B------:R-:W-:Y:S01]  /*06c0*/  UISETP.NE.AND UP0, UPT, UR4, URZ, UPT ;  /* 0x000000ff0400728c */ /* 0x000fe2000bf05270 */
[----:B0-----:R-:W-:-:S04]  /*06d0*/  IADD3 R4, P0, PT, R4, 0x4, RZ ;  /* 0x0000000404047810 */ /* 0x001fc80007f1e0ff */
[----:B------:R-:W-:Y:S01]  /*06e0*/  IADD3.X R5, PT, PT, RZ, R5, RZ, P0, !PT ;  /* 0x00000005ff057210 */ /* 0x000fe200007fe4ff */
[----:B--2---:R-:W-:-:S03]  /*06f0*/  FMUL R0, R3, R0 ;  /* 0x0000000003007220 */ /* 0x004fc60000400000 */
[----:B------:R-:W-:Y:S05]  /*0700*/  BRA.U UP0, `(.L_x_5) ;  /* 0xfffffffd00e47547 */ /* 0x000fea000b83ffff */
.L_x_2:
[----:B------:R-:W1:Y:S02]  /*0710*/  LDC.64 R4, c[0x0][0x380] ;  /* 0x0000e000ff047b82 */ /* 0x000e640000000a00 */
[----:B-1----:R-:W-:-:S05]  /*0720*/  IMAD.WIDE R2, R2, 0x4, R4 ;  /* 0x0000000402027825 */ /* 0x002fca00078e0204 */
[----:B0-----:R-:W2:Y:S02]  /*0730*/  LDG.E R5, desc[UR10][R2.64] ;  /* 0x0000000a02057981 */ /* 0x001ea4000c1e1900 */
[----:B--2---:R-:W-:-:S05]  /*0740*/  FMUL R5, R5, R0 ;  /* 0x0000000005057220 */ /* 0x004fca0000400000 */
[----:B------:R-:W-:Y:S01]  /*0750*/  STG.E desc[UR10][R2.64], R5 ;  /* 0x0000000502007986 */ /* 0x000fe2000c10190a */
[----:B------:R-:W-:Y:S05]  /*0760*/  EXIT ;  /* 0x000000000000794d */ /* 0x000fea0003800000 */
.L_x_6:
[----:B------:R-:W-:-:S00]  /*0770*/  BRA `(.L_x_6) ;  /* 0xfffffffc00fc7947 */ /* 0x000fc0000383ffff */
[----:B------:R-:W-:-:S00]  /*0780*/  NOP ;  /* 0x0000000000007918 */ /* 0x000fc00000000000 */
[----:B------:R-:W-:-:S00]  /*0790*/  NOP ;  /* 0x0000000000007918 */ /* 0x000fc00000000000 */
[----:B------:R-:W-:-:S00]  /*07a0*/  NOP ;  /* 0x0000000000007918 */ /* 0x000fc00000000000 */
[----:B------:R-:W-:-:S00]  /*07b0*/  NOP ;  /* 0x0000000000007918 */ /* 0x000fc00000000000 */
[----:B------:R-:W-:-:S00]  /*07c0*/  NOP ;  /* 0x0000000000007918 */ /* 0x000fc00000000000 */
[----:B------:R-:W-:-:S00]  /*07d0*/  NOP ;  /* 0x0000000000007918 */ /* 0x000fc00000000000 */
[----:B------:R-:W-:-:S00]  /*07e0*/  NOP ;  /* 0x0000000000007918 */ /* 0x000fc00000000000 */
[----:B------:R-:W-:-:S00]  /*07f0*/  NOP ;  /* 0x0000000000007918 */ /* 0x000fc00000000000 */
.L_x_17:


//--------------------- .text._Z17block_scan_kernelPKfPfS1_i --------------------------
	.section	.text._Z17block_scan_kernelPKfPfS1_i,"ax",@progbits
	.align	128
        .global         _Z17block_scan_kernelPKfPfS1_i
        .type           _Z17block_scan_kernelPKfPfS1_i,@function
        .size           _Z17block_scan_kernelPKfPfS1_i,(.L_x_18 - _Z17block_scan_kernelPKfPfS1_i)
        .other          _Z17block_scan_kernelPKfPfS1_i,@"STO_CUDA_ENTRY STV_DEFAULT"
_Z17block_scan_kernelPKfPfS1_i:
.text._Z17block_scan_kernelPKfPfS1_i:
[----:B------:R-:W-:Y:S01]  /*0000*/  LDC R1, c[0x0][0x37c] ;  /* 0x0000df00ff017b82 */ /* 0x000fe20000000800 */
[----:B------:R-:W0:Y:S01]  /*0010*/  S2R R9, SR_TID.X ;  /* 0x0000000000097919 */ /* 0x000e220000002100 */
[----:B------:R-:W0:Y:S01]  /*0020*/  LDCU UR8, c[0x0][0x360] ;  /* 0x00006c00ff0877ac */ /* 0x000e220008000800 */
[----:B------:R-:W-:Y:S01]  /*0030*/  IMAD.MOV.U32 R3, RZ, RZ, 0x3f800000 ;  /* 0x3f800000ff037424 */ /* 0x000fe200078e00ff */
[----:B------:R-:W0:Y:S01]  /*0040*/  S2R R10, SR_CTAID.X ;  /* 0x00000000000a7919 */ /* 0x000e220000002500 */
[----:B------:R-:W1:Y:S01]  /*0050*/  LDCU UR4, c[0x0][0x398] ;  /* 0x00007300ff0477ac */ /* 0x000e620008000800 */
[----:B------:R-:W2:Y:S01]  /*0060*/  LDCU.64 UR6, c[0x0][0x358] ;  /* 0x00006b00ff0677ac */ /* 0x000ea20008000a00 */
[----:B0-----:R-:W-:-:S05]  /*0070*/  IMAD R0, R10, UR8, R9 ;  /* 0x000000080a007c24 */ /* 0x001fca000f8e0209 */
[----:B-1----:R-:W-:-:S13]  /*0080*/  ISETP.GE.AND P0, PT, R0, UR4, PT ;  /* 0x0000000400007c0c */ /* 0x002fda000bf06270 */
[----:B------:R-:W0:Y:S02]  /*0090*/  @!P0 LDC.64 R4, c[0x0][0x380] ;  /* 0x0000e000ff048b82 */ /* 0x000e240000000a00 */
[----:B0-----:R-:W-:-:S05]  /*00a0*/  @!P0 IMAD.WIDE R4, R0, 0x4, R4 ;  /* 0x0000000400048825 */ /* 0x001fca00078e0204 */
[----:B--2---:R-:W2:Y:S01]  /*00b0*/  @!P0 LDG.E R3, desc[UR6][R4.64] ;  /* 0x0000000604038981 */ /* 0x004ea2000c1e1900 */
[----:B------:R-:W0:Y:S01]  /*00c0*/  S2UR UR5, SR_CgaCtaId ;  /* 0x00000000000579c3 */ /* 0x000e220000008800 */
[----:B------:R-:W-:Y:S01]  /*00d0*/  UMOV UR4, 0x400 ;  /* 0x0000040000047882 */ /* 0x000fe20000000000 */
[----:B------:R-:W-:Y:S02]  /*00e0*/  UISETP.GE.U32.AND UP0, UPT, UR8, 0x2, UPT ;  /* 0x000000020800788c */ /* 0x000fe4000bf06070 */
[----:B0-----:R-:W-:-:S06]  /*00f0*/  ULEA UR4, UR5, UR4, 0x18 ;  /* 0x0000000405047291 */ /* 0x001fcc000f8ec0ff */
[----:B------:R-:W-:-:S05]  /*0100*/  LEA R2, R9, UR4, 0x2 ;  /* 0x0000000409027c11 */ /* 0x000fca000f8e10ff */
[----:B--2---:R0:W-:Y:S01]  /*0110*/  STS [R2], R3 ;  /* 0x0000000302007388 */ /* 0x0041e20000000800 */
[----:B------:R-:W-:Y:S06]  /*0120*/  BAR.SYNC.DEFER_BLOCKING 0x0 ;  /* 0x0000000000007b1d */ /* 0x000fec0000010000 */
[----:B------:R-:W-:Y:S05]  /*0130*/  BRA.U !UP0, `(.L_x_7) ;  /* 0x0000000108407547 */ /* 0x000fea000b800000 */
[----:B0-----:R-:W-:Y:S01]  /*0140*/  LEA R3, R9, 0x2, 0x1 ;  /* 0x0000000209037811 */ /* 0x001fe200078e08ff */
[----:B------:R-:W-:-:S07]  /*0150*/  IMAD.MOV.U32 R4, RZ, RZ, 0x1 ;  /* 0x00000001ff047424 */ /* 0x000fce00078e00ff */
.L_x_8:
[----:B------:R-:W-:-:S04]  /*0160*/  IMAD R5, R3, R4, RZ ;  /* 0x0000000403057224 */ /* 0x000fc800078e02ff */
[----:B------:R-:W-:-:S05]  /*0170*/  VIADD R6, R5, 0xffffffff ;  /* 0xffffffff05067836 */ /* 0x000fca0000000000 */
[----:B------:R-:W-:-:S13]  /*0180*/  ISETP.GE.U32.AND P0, PT, R6, UR8, PT ;  /* 0x0000000806007c0c */ /* 0x000fda000bf06070 */
[----:B------:R-:W-:-:S05]  /*0190*/  @!P0 IMAD.IADD R5, R5, 0x1, -R4 ;  /* 0x0000000105058824 */ /* 0x000fca00078e0a04 */
[----:B------:R-:W-:-:S04]  /*01a0*/  @!P0 LEA R5, R5, UR4, 0x2 ;  /* 0x0000000405058c11 */ /* 0x000fc8000f8e10ff */
[C---:B------:R-:W-:Y:S01]  /*01b0*/  @!P0 LEA R6, R4.reuse, R5, 0x2 ;  /* 0x0000000504068211 */ /* 0x040fe200078e10ff */
[----:B------:R-:W-:Y:S01]  /*01c0*/  IMAD.SHL.U32 R4, R4, 0x2, RZ ;  /* 0x0000000204047824 */ /* 0x000fe200078e00ff */
[----:B------:R-:W-:Y:S04]  /*01d0*/  @!P0 LDS R5, [R5+-0x4] ;  /* 0xfffffc0005058984 */ /* 0x000fe80000000800 */
[----:B------:R-:W0:Y:S02]  /*01e0*/  @!P0 LDS R8, [R6+-0x4] ;  /* 0xfffffc0006088984 */ /* 0x000e240000000800 */
[----:B0-----:R-:W-:-:S05]  /*01f0*/  @!P0 FMUL R7, R5, R8 ;  /* 0x0000000805078220 */ /* 0x001fca0000400000 */
[----:B------:R1:W-:Y:S01]  /*0200*/  @!P0 STS [R6+-0x4], R7 ;  /* 0xfffffc0706008388 */ /* 0x0003e20000000800 */
[----:B------:R-:W-:Y:S01]  /*0210*/  BAR.SYNC.DEFER_BLOCKING 0x0 ;  /* 0x0000000000007b1d */ /* 0x000fe20000010000 */
[----:B------:R-:W-:-:S13]  /*0220*/  ISETP.GE.U32.AND P0, PT, R4, UR8, PT ;  /* 0x0000000804007c0c */ /* 0x000fda000bf06070 */
[----:B-1----:R-:W-:Y:S05]  /*0230*/  @!P0 BRA `(.L_x_8) ;  /* 0xfffffffc00c88947 */ /* 0x002fea000383ffff */
.L_x_7:
[----:B------:R-:W1:Y:S01]  /*0240*/  LDCU UR9, c[0x0][0x370] ;  /* 0x00006e00ff0977ac */ /* 0x000e620008000800 */
[----:B------:R-:W-:Y:S02]  /*0250*/  UIADD3 UR5, UPT, UPT, UR8, -0x1, URZ ;  /* 0xffffffff08057890 */ /* 0x000fe4000fffe0ff */
[----:B------:R-:W-:Y:S01]  /*0260*/  UISETP.GE.U32.AND UP0, UPT, UR8, 0x4, UPT ;  /* 0x000000040800788c */ /* 0x000fe2000bf06070 */
[----:B-1----:R-:W-:-:S04]  /*0270*/  ISETP.GE.U32.AND P0, PT, R10, UR9, PT ;  /* 0x000000090a007c0c */ /* 0x002fc8000bf06070 */
[----:B------:R-:W-:-:S13]  /*0280*/  ISETP.NE.OR P0, PT, R9, UR5, P0 ;  /* 0x0000000509007c0c */ /* 0x000fda0008705670 */
[----:B0-----:R-:W0:Y:S01]  /*0290*/  @!P0 LDS R3, [R2] ;  /* 0x0000000002038984 */ /* 0x001e220000000800 */
[----:B------:R-:W1:Y:S02]  /*02a0*/  @!P0 LDC.64 R4, c[0x0][0x390] ;  /* 0x0000e400ff048b82 */ /* 0x000e640000000a00 */
[----:B-1----:R-:W-:-:S05]  /*02b0*/  @!P0 IMAD.WIDE.U32 R4, R10, 0x4, R4 ;  /* 0x000000040a048825 */ /* 0x002fca00078e0004 */
[----:B0-----:R0:W-:Y:S01]  /*02c0*/  @!P0 STG.E desc[UR6][R4.64], R3 ;  /* 0x0000000304008986 */ /* 0x0011e2000c101906 */
[----:B------:R-:W-:Y:S05]  /*02d0*/  BRA.U !UP0, `(.L_x_9) ;  /* 0x0000000108407547 */ /* 0x000fea000b800000 */
[----:B------:R-:W-:Y:S01]  /*02e0*/  USHF.R.U32.HI UR5, URZ, 0x2, UR8 ;  /* 0x00000002ff057899 */ /* 0x000fe20008011608 */
[----:B------:R-:W-:-:S05]  /*02f0*/  LEA R8, R9, 0x2, 0x1 ;  /* 0x0000000209087811 */ /* 0x000fca00078e08ff */
[----:B0-----:R-:W-:-:S07]  /*0300*/  IMAD.U32 R3, RZ, RZ, UR5 ;  /* 0x00000005ff037e24 */ /* 0x001fce000f8e00ff */
.L_x_10:
[----:B------:R-:W-:-:S05]  /*0310*/  IMAD R4, R8, R3, RZ ;  /* 0x0000000308047224 */ /* 0x000fca00078e02ff */
[----:B------:R-:W-:-:S04]  /*0320*/  IADD3 R5, PT, PT, R4, -0x1, R3 ;  /* 0xffffffff04057810 */ /* 0x000fc80007ffe003 */
[----:B------:R-:W-:-:S13]  /*0330*/  ISETP.GE.U32.AND P0, PT, R5, UR8, PT ;  /* 0x0000000805007c0c */ /* 0x000fda000bf06070 */
[----:B------:R-:W-:-:S04]  /*0340*/  @!P0 LEA R4, R4, UR4, 0x2 ;  /* 0x0000000404048c11 */ /* 0x000fc8000f8e10ff */
[----:B------:R-:W-:Y:S02]  /*0350*/  @!P0 LEA R5, R3, R4, 0x2 ;  /* 0x0000000403058211 */ /* 0x000fe400078e10ff */
[----:B------:R-:W-:Y:S04]  /*0360*/  @!P0 LDS R4, [R4+-0x4] ;  /* 0xfffffc0004048984 */ /* 0x000fe80000000800 */
[----:B------:R-:W0:Y:S02]  /*0370*/  @!P0 LDS R7, [R5+-0x4] ;  /* 0xfffffc0005078984 */ /* 0x000e240000000800 */
[----:B0-----:R-:W-:-:S05]  /*0380*/  @!P0 FMUL R6, R4, R7 ;  /* 0x0000000704068220 */ /* 0x001fca0000400000 */
[----:B------:R1:W-:Y:S01]  /*0390*/  @!P0 STS [R5+-0x4], R6 ;  /* 0xfffffc0605008388 */ /* 0x0003e20000000800 */
[----:B------:R-:W-:Y:S01]  /*03a0*/  BAR.SYNC.DEFER_BLOCKING 0x0 ;  /* 0x0000000000007b1d */ /* 0x000fe20000010000 */
[----:B------:R-:W-:Y:S02]  /*03b0*/  ISETP.GT.U32.AND P0, PT, R3, 0x1, PT ;  /* 0x000000010300780c */ /* 0x000fe40003f04070 */
[----:B------:R-:W-:-:S11]  /*03c0*/  SHF.R.U32.HI R3, RZ, 0x1, R3 ;  /* 0x00000001ff037819 */ /* 0x000fd60000011603 */
[----:B-1----:R-:W-:Y:S05]  /*03d0*/  @P0 BRA `(.L_x_10) ;  /* 0xfffffffc00cc0947 */ /* 0x002fea000383ffff */
.L_x_9:
[----:B------:R-:W1:Y:S02]  /*03e0*/  LDCU UR4, c[0x0][0x398] ;  /* 0x00007300ff0477ac */ /* 0x000e640008000800 */
[----:B-1----:R-:W-:-:S13]  /*03f0*/  ISETP.GE.AND P0, PT, R0, UR4, PT ;  /* 0x0000000400007c0c */ /* 0x002fda000bf06270 */
[----:B------:R-:W-:Y:S05]  /*0400*/  @P0 EXIT ;  /* 0x000000000000094d */ /* 0x000fea0003800000 */
[----:B0-----:R-:W0:Y:S01]  /*0410*/  LDS R3, [R2] ;  /* 0x0000000002037984 */ /* 0x001e220000000800 */
[----:B------:R-:W1:Y:S02]  /*0420*/  LDC.64 R4, c[0x0][0x388] ;  /* 0x0000e200ff047b82 */ /* 0x000e640000000a00 */
[----:B-1----:R-:W-:-:S05]  /*0430*/  IMAD.WIDE R4, R0, 0x4, R4 ;  /* 0x0000000400047825 */ /* 0x002fca00078e0204 */
[----:B0-----:R-:W-:Y:S01]  /*0440*/  STG.E desc[UR6][R4.64], R3 ;  /* 0x0000000304007986 */ /* 0x001fe2000c101906 */
[----:B------:R-:W-:Y:S05]  /*0450*/  EXIT ;  /* 0x000000000000794d */ /* 0x000fea0003800000 */
.L_x_11:
        /* <DEDUP_REMOVED lines=10> */
.L_x_18:


//--------------------- .text._Z25cumulative_product_kernelPKfPfi --------------------------
	.section	.text._Z25cumulative_product_kernelPKfPfi,"ax",@progbits
	.align	128
        .global         _Z25cumulative_product_kernelPKfPfi
        .type           _Z25cumulative_product_kernelPKfPfi,@function
        .size           _Z25cumulative_product_kernelPKfPfi,(.L_x_19 - _Z25cumulative_product_kernelPKfPfi)
        .other          _Z25cumulative_product_kernelPKfPfi,@"STO_CUDA_ENTRY STV_DEFAULT"
_Z25cumulative_product_kernelPKfPfi:
.text._Z25cumulative_product_kernelPKfPfi:
[----:B------:R-:W-:Y:S01]  /*0000*/  LDC R1, c[0x0][0x37c] ;  /* 0x0000df00ff017b82 */ /* 0x000fe20000000800 */
[----:B------:R-:W0:Y:S07]  /*0010*/  S2R R9, SR_TID.X ;  /* 0x0000000000097919 */ /* 0x000e2e0000002100 */
[----:B------:R-:W0:Y:S01]  /*0020*/  S2UR UR4, SR_CTAID.X ;  /* 0x00000000000479c3 */ /* 0x000e220000002500 */
[----:B------:R-:W1:Y:S01]  /*0030*/  LDCU UR5, c[0x0][0x390] ;  /* 0x00007200ff0577ac */ /* 0x000e620008000800 */
[----:B------:R-:W2:Y:S06]  /*0040*/  LDCU.64 UR6, c[0x0][0x358] ;  /* 0x00006b00ff0677ac */ /* 0x000eac0008000a00 */
[----:B------:R-:W0:Y:S02]  /*0050*/  LDC R10, c[0x0][0x360] ;  /* 0x0000d800ff0a7b82 */ /* 0x000e240000000800 */
[----:B0-----:R-:W-:-:S05]  /*0060*/  IMAD R0, R10, UR4, R9 ;  /* 0x000000040a007c24 */ /* 0x001fca000f8e0209 */
[----:B-1----:R-:W-:-:S13]  /*0070*/  ISETP.GE.AND P1, PT, R0, UR5, PT ;  /* 0x0000000500007c0c */ /* 0x002fda000bf26270 */
[----:B------:R-:W0:Y:S02]  /*0080*/  @!P1 LDC.64 R2, c[0x0][0x380] ;  /* 0x0000e000ff029b82 */ /* 0x000e240000000a00 */
[----:B0-----:R-:W-:-:S06]  /*0090*/  @!P1 IMAD.WIDE R2, R0, 0x4, R2 ;  /* 0x0000000400029825 */ /* 0x001fcc00078e0202 */
[----:B--2---:R-:W2:Y:S01]  /*00a0*/  @!P1 LDG.E R3, desc[UR6][R2.64] ;  /* 0x0000000602039981 */ /* 0x004ea2000c1e1900 */
[----:B------:R-:W0:Y:S01]  /*00b0*/  S2UR UR5, SR_CgaCtaId ;  /* 0x00000000000579c3 */ /* 0x000e220000008800 */
[----:B------:R-:W-:Y:S01]  /*00c0*/  UMOV UR4, 0x400 ;  /* 0x0000040000047882 */ /* 0x000fe20000000000 */
[C---:B------:R-:W-:Y:S02]  /*00d0*/  ISETP.GE.U32.AND P2, PT, R10.reuse, 0x2, PT ;  /* 0x000000020a00780c */ /* 0x040fe40003f46070 */
[----:B------:R-:W-:Y:S01]  /*00e0*/  ISETP.GE.U32.AND P0, PT, R10, 0x4, PT ;  /* 0x000000040a00780c */ /* 0x000fe20003f06070 */
[----:B0-----:R-:W-:-:S06]  /*00f0*/  ULEA UR4, UR5, UR4, 0x18 ;  /* 0x0000000405047291 */ /* 0x001fcc000f8ec0ff */
[----:B------:R-:W-:-:S05]  /*0100*/  LEA R4, R9, UR4, 0x2 ;  /* 0x0000000409047c11 */ /* 0x000fca000f8e10ff */
[----:B--2---:R0:W-:Y:S01]  /*0110*/  @!P1 STS [R4], R3 ;  /* 0x0000000304009388 */ /* 0x0041e20000000800 */
[----:B------:R-:W-:Y:S06]  /*0120*/  BAR.SYNC.DEFER_BLOCKING 0x0 ;  /* 0x0000000000007b1d */ /* 0x000fec0000010000 */
[----:B------:R-:W-:Y:S05]  /*0130*/  @!P2 BRA `(.L_x_12) ;  /* 0x000000000040a947 */ /* 0x000fea0003800000 */
[----:B------:R-:W-:Y:S01]  /*0140*/  LEA R2, R9, 0x2, 0x1 ;  /* 0x0000000209027811 */ /* 0x000fe200078e08ff */
[----:B0-----:R-:W-:-:S07]  /*0150*/  IMAD.MOV.U32 R3, RZ, RZ, 0x1 ;  /* 0x00000001ff037424 */ /* 0x001fce00078e00ff */
.L_x_13:
[----:B------:R-:W-:-:S04]  /*0160*/  IMAD R6, R2, R3, RZ ;  /* 0x0000000302067224 */ /* 0x000fc800078e02ff */
[----:B------:R-:W-:-:S05]  /*0170*/  VIADD R5, R6, 0xffffffff ;  /* 0xffffffff06057836 */ /* 0x000fca0000000000 */
[----:B------:R-:W-:-:S13]  /*0180*/  ISETP.GE.U32.AND P1, PT, R5, R10, PT ;  /* 0x0000000a0500720c */ /* 0x000fda0003f26070 */
[----:B------:R-:W-:-:S05]  /*0190*/  @!P1 IMAD.IADD R5, R6, 0x1, -R3 ;  /* 0x0000000106059824 */ /* 0x000fca00078e0a03 */
[----:B------:R-:W-:-:S05]  /*01a0*/  @!P1 LEA R6, R5, UR4, 0x2 ;  /* 0x0000000405069c11 */ /* 0x000fca000f8e10ff */
[C---:B------:R-:W-:Y:S02]  /*01b0*/  @!P1 IMAD R5, R3.reuse, 0x4, R6 ;  /* 0x0000000403059824 */ /* 0x040fe400078e0206 */
[----:B------:R-:W-:Y:S01]  /*01c0*/  @!P1 LDS R6, [R6+-0x4] ;  /* 0xfffffc0006069984 */ /* 0x000fe20000000800 */
[----:B------:R-:W-:-:S03]  /*01d0*/  IMAD.SHL.U32 R3, R3, 0x2, RZ ;  /* 0x0000000203037824 */ /* 0x000fc600078e00ff */
[----:B------:R-:W0:Y:S02]  /*01e0*/  @!P1 LDS R7, [R5+-0x4] ;  /* 0xfffffc0005079984 */ /* 0x000e240000000800 */
[----:B0-----:R-:W-:-:S05]  /*01f0*/  @!P1 FMUL R8, R6, R7 ;  /* 0x0000000706089220 */ /* 0x001fca0000400000 */
[----:B------:R1:W-:Y:S01]  /*0200*/  @!P1 STS [R5+-0x4], R8 ;  /* 0xfffffc0805009388 */ /* 0x0003e20000000800 */
[----:B------:R-:W-:Y:S01]  /*0210*/  BAR.SYNC.DEFER_BLOCKING 0x0 ;  /* 0x0000000000007b1d */ /* 0x000fe20000010000 */
[----:B------:R-:W-:-:S13]  /*0220*/  ISETP.GE.U32.AND P1, PT, R3, R10, PT ;  /* 0x0000000a0300720c */ /* 0x000fda0003f26070 */
[----:B-1----:R-:W-:Y:S05]  /*0230*/  @!P1 BRA `(.L_x_13) ;  /* 0xfffffffc00c89947 */ /* 0x002fea000383ffff */
.L_x_12:
[----:B------:R-:W-:Y:S05]  /*0240*/  @!P0 BRA `(.L_x_14) ;  /* 0x00000000003c8947 */ /* 0x000fea0003800000 */
[----:B------:R-:W-:Y:S02]  /*0250*/  LEA R9, R9, 0x2, 0x1 ;  /* 0x0000000209097811 */ /* 0x000fe400078e08ff */
[----:B------:R-:W-:-:S07]  /*0260*/  SHF.R.U32.HI R2, RZ, 0x2, R10 ;  /* 0x00000002ff027819 */ /* 0x000fce000001160a */
.L_x_15:
[----:B------:R-:W-:-:S05]  /*0270*/  IMAD R5, R9, R2, RZ ;  /* 0x0000000209057224 */ /* 0x000fca00078e02ff */
[----:B0-----:R-:W-:-:S04]  /*0280*/  IADD3 R3, PT, PT, R5, -0x1, R2 ;  /* 0xffffffff05037810 */ /* 0x001fc80007ffe002 */
[----:B------:R-:W-:-:S13]  /*0290*/  ISETP.GE.U32.AND P0, PT, R3, R10, PT ;  /* 0x0000000a0300720c */ /* 0x000fda0003f06070 */
[----:B------:R-:W-:-:S05]  /*02a0*/  @!P0 LEA R3, R5, UR4, 0x2 ;  /* 0x0000000405038c11 */ /* 0x000fca000f8e10ff */
[----:B------:R-:W-:Y:S02]  /*02b0*/  @!P0 IMAD R5, R2, 0x4, R3 ;  /* 0x0000000402058824 */ /* 0x000fe400078e0203 */
        /* <DEDUP_REMOVED lines=8> */
.L_x_14:
[----:B------:R-:W1:Y:S02]  /*0340*/  LDCU UR4, c[0x0][0x390] ;  /* 0x00007200ff0477ac */ /* 0x000e640008000800 */
[----:B-1----:R-:W-:-:S13]  /*0350*/  ISETP.GE.AND P0, PT, R0, UR4, PT ;  /* 0x0000000400007c0c */ /* 0x002fda000bf06270 */
[----:B------:R-:W-:Y:S05]  /*0360*/  @P0 EXIT ;  /* 0x000000000000094d */ /* 0x000fea0003800000 */
[----:B------:R-:W1:Y:S01]  /*0370*/  LDS R5, [R4] ;  /* 0x0000000004057984 */ /* 0x000e620000000800 */
[----:B0-----:R-:W0:Y:S02]  /*0380*/  LDC.64 R2, c[0x0][0x388] ;  /* 0x0000e200ff027b82 */ /* 0x001e240000000a00 */
[----:B0-----:R-:W-:-:S05]  /*0390*/  IMAD.WIDE R2, R0, 0x4, R2 ;  /* 0x0000000400027825 */ /* 0x001fca00078e0202 */
[----:B-1----:R-:W-:Y:S01]  /*03a0*/  STG.E desc[UR6][R2.64], R5 ;  /* 0x0000000502007986 */ /* 0x002fe2000c101906 */
[----:B------:R-:W-:Y:S05]  /*03b0*/  EXIT ;  /* 0x000000000000794d */ /* 0x000fea0003800000 */
.L_x_16:
        /* <DEDUP_REMOVED lines=12> */
.L_x_19:


//--------------------- .nv.shared._Z20apply_block_productsPfPKfii --------------------------
	.section	.nv.shared._Z20apply_block_productsPfPKfii,"aw",@nobits
	.sectionflags	@""
	.align	16
	.zero		1024


//--------------------- .nv.shared.reserved.0     --------------------------
	.section	.nv.shared.reserved.0,"aw",@nobits
	.weak		__nv_reservedSMEM_offset_0_alias
	.size		__nv_reservedSMEM_offset_0_alias, 0, 64
	.other		__nv_reservedSMEM_offset_0_alias,@"STO_CUDA_RESERVED_SHARED STV_DEFAULT"
__nv_reservedSMEM_offset_0_alias:
	.zero		0
	.zero		64


//--------------------- .nv.shared._Z17block_scan_kernelPKfPfS1_i --------------------------
	.section	.nv.shared._Z17block_scan_kernelPKfPfS1_i,"aw",@nobits
	.sectionflags	@""
	.align	16
	.zero		1024


//--------------------- .nv.shared._Z25cumulative_product_kernelPKfPfi --------------------------
	.section	.nv.shared._Z25cumulative_product_kernelPKfPfi,"aw",@nobits
	.sectionflags	@""
	.align	16
	.zero		1024


//--------------------- .nv.constant0._Z20apply_block_productsPfPKfii --------------------------
	.section	.nv.constant0._Z20apply_block_productsPfPKfii,"a",@progbits
	.sectionflags	@""
	.align	4
.nv.constant0._Z20apply_block_productsPfPKfii:
	.zero		920


//--------------------- .nv.constant0._Z17block_scan_kernelPKfPfS1_i --------------------------
	.section	.nv.constant0._Z17block_scan_kernelPKfPfS1_i,"a",@progbits
	.sectionflags	@""
	.align	4
.nv.constant0._Z17block_scan_kernelPKfPfS1_i:
	.zero		924


//--------------------- .nv.constant0._Z25cumulative_product_kernelPKfPfi --------------------------
	.section	.nv.constant0._Z25cumulative_product_kernelPKfPfi,"a",@progbits
	.sectionflags	@""
	.align	4
.nv.constant0._Z25cumulative_product_kernelPKfPfi:
	.zero		916


//--------------------- SYMBOLS --------------------------

	.type		.nv.reservedSmem.offset0,@object
	.size		.nv.reservedSmem.offset0,0x4
	.type		.nv.reservedSmem.cap,@object
	.size		.nv.reservedSmem.cap,0x4
